	.headerflags	@"EF_CUDA_TEXMODE_UNIFIED EF_CUDA_64BIT_ADDRESS EF_CUDA_ACCELERATORS EF_CUDA_SM90 EF_CUDA_VIRTUAL_SM(EF_CUDA_SM90)"
	.elftype	@"ET_EXEC"


//--------------------- .nv.info                  --------------------------
	.section	.nv.info,"",@"SHT_CUDA_INFO"
	.align	4


	//----- nvinfo : EIATTR_REGCOUNT
	.align		4
        /*0000*/ 	.byte	0x04, 0x2f
        /*0002*/ 	.short	(.L_3 - .L_2)
	.align		4
.L_2:
        /*0004*/ 	.word	index@(triton_poi_fused__native_batch_norm_legit_no_training_relu_9)
        /*0008*/ 	.word	0x00000020


	//----- nvinfo : EIATTR_MIN_STACK_SIZE
	.align		4
.L_3:
        /*000c*/ 	.byte	0x04, 0x12
        /*000e*/ 	.short	(.L_5 - .L_4)
	.align		4
.L_4:
        /*0010*/ 	.word	index@(triton_poi_fused__native_batch_norm_legit_no_training_relu_9)
        /*0014*/ 	.word	0x00000000


	//----- nvinfo : EIATTR_FRAME_SIZE
	.align		4
.L_5:
        /*0018*/ 	.byte	0x04, 0x11
        /*001a*/ 	.short	(.L_7 - .L_6)
	.align		4
.L_6:
        /*001c*/ 	.word	index@(triton_poi_fused__native_batch_norm_legit_no_training_relu_9)
        /*0020*/ 	.word	0x00000000


	//----- nvinfo : EIATTR_MIN_STACK_SIZE
	.align		4
.L_7:
        /*0024*/ 	.byte	0x04, 0x12
        /*0026*/ 	.short	(.L_9 - .L_8)
	.align		4
.L_8:
        /*0028*/ 	.word	index@(triton_poi_fused__native_batch_norm_legit_no_training_relu_9)
        /*002c*/ 	.word	0x00000000
.L_9:


//--------------------- .nv.info.triton_poi_fused__native_batch_norm_legit_no_training_relu_9 --------------------------
	.section	.nv.info.triton_poi_fused__native_batch_norm_legit_no_training_relu_9,"",@"SHT_CUDA_INFO"
	.sectionflags	@""
	.align	4


	//----- nvinfo : EIATTR_CUDA_API_VERSION
	.align		4
        /*0000*/ 	.byte	0x04, 0x37
        /*0002*/ 	.short	(.L_11 - .L_10)
.L_10:
        /*0004*/ 	.word	0x0000007c


	//----- nvinfo : EIATTR_KPARAM_INFO
	.align		4
.L_11:
        /*0008*/ 	.byte	0x04, 0x17
        /*000a*/ 	.short	(.L_13 - .L_12)
.L_12:
        /*000c*/ 	.word	0x00000000
        /*0010*/ 	.short	0x0006
        /*0012*/ 	.short	0x0030
        /*0014*/ 	.byte	0x00, 0xf0, 0x11, 0x00


	//----- nvinfo : EIATTR_KPARAM_INFO
	.align		4
.L_13:
        /*0018*/ 	.byte	0x04, 0x17
        /*001a*/ 	.short	(.L_15 - .L_14)
.L_14:
        /*001c*/ 	.word	0x00000000
        /*0020*/ 	.short	0x0005
        /*0022*/ 	.short	0x0028
        /*0024*/ 	.byte	0x00, 0xf4, 0x21, 0x00


	//----- nvinfo : EIATTR_KPARAM_INFO
	.align		4
.L_15:
        /*0028*/ 	.byte	0x04, 0x17
        /*002a*/ 	.short	(.L_17 - .L_16)
.L_16:
        /*002c*/ 	.word	0x00000000
        /*0030*/ 	.short	0x0004
        /*0032*/ 	.short	0x0020
        /*0034*/ 	.byte	0x00, 0xf4, 0x21, 0x00


	//----- nvinfo : EIATTR_KPARAM_INFO
	.align		4
.L_17:
        /*0038*/ 	.byte	0x04, 0x17
        /*003a*/ 	.short	(.L_19 - .L_18)
.L_18:
        /*003c*/ 	.word	0x00000000
        /*0040*/ 	.short	0x0003
        /*0042*/ 	.short	0x0018
        /*0044*/ 	.byte	0x00, 0xf4, 0x21, 0x00


	//----- nvinfo : EIATTR_KPARAM_INFO
	.align		4
.L_19:
        /*0048*/ 	.byte	0x04, 0x17
        /*004a*/ 	.short	(.L_21 - .L_20)
.L_20:
        /*004c*/ 	.word	0x00000000
        /*0050*/ 	.short	0x0002
        /*0052*/ 	.short	0x0010
        /*0054*/ 	.byte	0x00, 0xf4, 0x21, 0x00


	//----- nvinfo : EIATTR_KPARAM_INFO
	.align		4
.L_21:
        /*0058*/ 	.byte	0x04, 0x17
        /*005a*/ 	.short	(.L_23 - .L_22)
.L_22:
        /*005c*/ 	.word	0x00000000
        /*0060*/ 	.short	0x0001
        /*0062*/ 	.short	0x0008
        /*0064*/ 	.byte	0x00, 0xf4, 0x21, 0x00


	//----- nvinfo : EIATTR_KPARAM_INFO
	.align		4
.L_23:
        /*0068*/ 	.byte	0x04, 0x17
        /*006a*/ 	.short	(.L_25 - .L_24)
.L_24:
        /*006c*/ 	.word	0x00000000
        /*0070*/ 	.short	0x0000
        /*0072*/ 	.short	0x0000
        /*0074*/ 	.byte	0x00, 0xf4, 0x21, 0x00


	//----- nvinfo : EIATTR_SPARSE_MMA_MASK
	.align		4
.L_25:
        /*0078*/ 	.byte	0x03, 0x50
        /*007a*/ 	.short	0x0000


	//----- nvinfo : EIATTR_MAXREG_COUNT
	.align		4
        /*007c*/ 	.byte	0x03, 0x1b
        /*007e*/ 	.short	0x00ff


	//----- nvinfo : EIATTR_EXIT_INSTR_OFFSETS
	.align		4
        /*0080*/ 	.byte	0x04, 0x1c
        /*0082*/ 	.short	(.L_27 - .L_26)


	//   ....[0]....
.L_26:
        /*0084*/ 	.word	0x000006e0


	//----- nvinfo : EIATTR_REQNTID
	.align		4
.L_27:
        /*0088*/ 	.byte	0x04, 0x10
        /*008a*/ 	.short	(.L_29 - .L_28)
.L_28:
        /*008c*/ 	.word	0x00000080
        /*0090*/ 	.word	0x00000001
        /*0094*/ 	.word	0x00000001


	//----- nvinfo : EIATTR_CBANK_PARAM_SIZE
	.align		4
.L_29:
        /*0098*/ 	.byte	0x03, 0x19
        /*009a*/ 	.short	0x0034


	//----- nvinfo : EIATTR_PARAM_CBANK
	.align		4
        /*009c*/ 	.byte	0x04, 0x0a
        /*009e*/ 	.short	(.L_31 - .L_30)
	.align		4
.L_30:
        /*00a0*/ 	.word	index@(.nv.constant0.triton_poi_fused__native_batch_norm_legit_no_training_relu_9)
        /*00a4*/ 	.short	0x0210
        /*00a6*/ 	.short	0x0034


	//----- nvinfo : EIATTR_SW_WAR
	.align		4
.L_31:
        /*00a8*/ 	.byte	0x04, 0x36
        /*00aa*/ 	.short	(.L_33 - .L_32)
.L_32:
        /*00ac*/ 	.word	0x00000008
.L_33:


//--------------------- .nv.callgraph             --------------------------
	.section	.nv.callgraph,"",@"SHT_CUDA_CALLGRAPH"
	.align	4
	.sectionentsize	8
	.align		4
        /*0000*/ 	.word	0x00000000
	.align		4
        /*0004*/ 	.word	0xffffffff
	.align		4
        /*0008*/ 	.word	0x00000000
	.align		4
        /*000c*/ 	.word	0xfffffffe
	.align		4
        /*0010*/ 	.word	0x00000000
	.align		4
        /*0014*/ 	.word	0xfffffffd
	.align		4
        /*0018*/ 	.word	0x00000000
	.align		4
        /*001c*/ 	.word	0xfffffffc


//--------------------- .nv.constant4             --------------------------
	.section	.nv.constant4,"a",@progbits
	.align	8
	.align		8
.nv.constant4:
        /*0000*/ 	.dword	_$_str
	.align		8
        /*0008*/ 	.dword	_$_str_$_2


//--------------------- .text.triton_poi_fused__native_batch_norm_legit_no_training_relu_9 --------------------------
	.section	.text.triton_poi_fused__native_batch_norm_legit_no_training_relu_9,"ax",@progbits
	.align	128
        .global         triton_poi_fused__native_batch_norm_legit_no_training_relu_9
        .type           triton_poi_fused__native_batch_norm_legit_no_training_relu_9,@function
        .size           triton_poi_fused__native_batch_norm_legit_no_training_relu_9,(.L_x_1 - triton_poi_fused__native_batch_norm_legit_no_training_relu_9)
        .other          triton_poi_fused__native_batch_norm_legit_no_training_relu_9,@"STO_CUDA_ENTRY STV_DEFAULT"
triton_poi_fused__native_batch_norm_legit_no_training_relu_9:
.text.triton_poi_fused__native_batch_norm_legit_no_training_relu_9:
[----:B------:R-:W-:Y:S01]  /*0000*/  LDC R1, c[0x0][0x28] ;  /* 0x00000a00ff017b82 */ /* 0x000fe20000000800 */
[----:B------:R-:W1:Y:S01]  /*0010*/  S2R R0, SR_TID.X ;  /* 0x0000000000007919 */ /* 0x000e620000002100 */
[----:B------:R-:W-:-:S06]  /*0020*/  ULDC.64 UR4, c[0x0][0x208] ;  /* 0x0000820000047ab9 */ /* 0x000fcc0000000a00 */
[----:B------:R-:W2:Y:S01]  /*0030*/  LDC.64 R16, c[0x0][0x218] ;  /* 0x00008600ff107b82 */ /* 0x000ea20000000a00 */
[----:B------:R-:W3:Y:S07]  /*0040*/  S2R R3, SR_CTAID.X ;  /* 0x0000000000037919 */ /* 0x000eee0000002500 */
[----:B------:R-:W4:Y:S08]  /*0050*/  LDC.64 R14, c[0x0][0x210] ;  /* 0x00008400ff0e7b82 */ /* 0x000f300000000a00 */
[----:B------:R-:W5:Y:S01]  /*0060*/  LDC.64 R12, c[0x0][0x230] ;  /* 0x00008c00ff0c7b82 */ /* 0x000f620000000a00 */
[----:B-1----:R-:W-:-:S02]  /*0070*/  SHF.L.U32 R0, R0, 0x2, RZ ;  /* 0x0000000200007819 */ /* 0x002fc400000006ff */
[----:B---3--:R-:W-:Y:S02]  /*0080*/  SHF.R.S32.HI R5, RZ, 0x15, R3 ;  /* 0x00000015ff057819 */ /* 0x008fe40000011403 */
[----:B------:R-:W-:Y:S02]  /*0090*/  LOP3.LUT R0, R0, 0x1fc, RZ, 0xc0, !PT ;  /* 0x000001fc00007812 */ /* 0x000fe400078ec0ff */
[----:B------:R-:W-:Y:S02]  /*00a0*/  SGXT R5, R5, 0x1 ;  /* 0x000000010505781a */ /* 0x000fe40000000200 */
[----:B------:R-:W-:Y:S02]  /*00b0*/  LEA R18, R3, R0, 0xa ;  /* 0x0000000003127211 */ /* 0x000fe400078e50ff */
[----:B------:R-:W1:Y:S02]  /*00c0*/  LDC.64 R2, c[0x0][0x220] ;  /* 0x00008800ff027b82 */ /* 0x000e640000000a00 */
[----:B------:R-:W-:-:S04]  /*00d0*/  LEA.HI R5, R5, R18, RZ, 0x6 ;  /* 0x0000001205057211 */ /* 0x000fc800078f30ff */
[--C-:B------:R-:W-:Y:S02]  /*00e0*/  SHF.R.S32.HI R23, RZ, 0x6, R5.reuse ;  /* 0x00000006ff177819 */ /* 0x100fe40000011405 */
[----:B------:R-:W-:Y:S02]  /*00f0*/  SHF.R.S32.HI R0, RZ, 0x1f, R5 ;  /* 0x0000001fff007819 */ /* 0x000fe40000011405 */
[----:B------:R-:W-:Y:S02]  /*0100*/  IADD3 R5, R5, 0x200, RZ ;  /* 0x0000020005057810 */ /* 0x000fe40007ffe0ff */
[----:B------:R-:W-:Y:S02]  /*0110*/  LEA.HI R0, R0, R23, RZ, 0x9 ;  /* 0x0000001700007211 */ /* 0x000fe400078f48ff */
[--C-:B------:R-:W-:Y:S02]  /*0120*/  SHF.R.S32.HI R19, RZ, 0x6, R5.reuse ;  /* 0x00000006ff137819 */ /* 0x100fe40000011405 */
[----:B------:R-:W-:-:S02]  /*0130*/  SHF.R.S32.HI R4, RZ, 0x1f, R5 ;  /* 0x0000001fff047819 */ /* 0x000fc40000011405 */
[----:B------:R-:W-:Y:S02]  /*0140*/  LOP3.LUT R0, R0, 0xfffffe00, RZ, 0xc0, !PT ;  /* 0xfffffe0000007812 */ /* 0x000fe400078ec0ff */
[----:B------:R-:W-:Y:S02]  /*0150*/  LEA.HI R4, R4, R19, RZ, 0x9 ;  /* 0x0000001304047211 */ /* 0x000fe400078f48ff */
[----:B------:R-:W-:Y:S02]  /*0160*/  IADD3 R23, R23, -R0, RZ ;  /* 0x8000000017177210 */ /* 0x000fe40007ffe0ff */
[----:B------:R-:W-:-:S03]  /*0170*/  LOP3.LUT R4, R4, 0xfffffe00, RZ, 0xc0, !PT ;  /* 0xfffffe0004047812 */ /* 0x000fc600078ec0ff */
[----:B-1----:R-:W-:Y:S01]  /*0180*/  IMAD.WIDE R8, R23, 0x4, R2 ;  /* 0x0000000417087825 */ /* 0x002fe200078e0202 */
[----:B------:R-:W-:-:S04]  /*0190*/  IADD3 R19, R19, -R4, RZ ;  /* 0x8000000413137210 */ /* 0x000fc80007ffe0ff */
[----:B------:R-:W3:Y:S01]  /*01a0*/  LDG.E.EL R20, desc[UR4][R8.64] ;  /* 0x0000000408147981 */ /* 0x000ee2000c2e1900 */
[----:B------:R-:W-:Y:S02]  /*01b0*/  IMAD.WIDE R10, R19, 0x4, R2 ;  /* 0x00000004130a7825 */ /* 0x000fe400078e0202 */
[----:B------:R-:W1:Y:S03]  /*01c0*/  LDC.64 R2, c[0x0][0x228] ;  /* 0x00008a00ff027b82 */ /* 0x000e660000000a00 */
[----:B------:R-:W3:Y:S01]  /*01d0*/  LDG.E.EL R21, desc[UR4][R10.64] ;  /* 0x000000040a157981 */ /* 0x000ee2000c2e1900 */
[----:B--2---:R-:W-:-:S04]  /*01e0*/  IMAD.WIDE R26, R23, 0x4, R16 ;  /* 0x00000004171a7825 */ /* 0x004fc800078e0210 */
[----:B----4-:R-:W-:Y:S01]  /*01f0*/  IMAD.WIDE R14, R18, 0x4, R14 ;  /* 0x00000004120e7825 */ /* 0x010fe200078e020e */
[----:B------:R-:W2:Y:S04]  /*0200*/  LDG.E.EL R0, desc[UR4][R26.64] ;  /* 0x000000041a007981 */ /* 0x000ea8000c2e1900 */
[----:B------:R-:W2:Y:S01]  /*0210*/  LDG.E.128 R4, desc[UR4][R14.64] ;  /* 0x000000040e047981 */ /* 0x000ea2000c1e1d00 */
[----:B------:R-:W-:-:S03]  /*0220*/  IMAD.WIDE R16, R19, 0x4, R16 ;  /* 0x0000000413107825 */ /* 0x000fc600078e0210 */
[----:B------:R-:W4:Y:S04]  /*0230*/  LDG.E.128 R8, desc[UR4][R14.64+0x800] ;  /* 0x000800040e087981 */ /* 0x000f28000c1e1d00 */
[----:B------:R-:W4:Y:S01]  /*0240*/  LDG.E.EL R16, desc[UR4][R16.64] ;  /* 0x0000000410107981 */ /* 0x000f22000c2e1900 */
[----:B01----:R-:W-:-:S04]  /*0250*/  IMAD.WIDE R24, R23, 0x4, R2 ;  /* 0x0000000417187825 */ /* 0x003fc800078e0202 */
[----:B-----5:R-:W-:Y:S02]  /*0260*/  IMAD.WIDE R22, R23, 0x4, R12 ;  /* 0x0000000417167825 */ /* 0x020fe400078e020c */
[----:B------:R-:W5:Y:S04]  /*0270*/  LDG.E.EL R24, desc[UR4][R24.64] ;  /* 0x0000000418187981 */ /* 0x000f68000c2e1900 */
[----:B------:R-:W5:Y:S01]  /*0280*/  LDG.E.EL R23, desc[UR4][R22.64] ;  /* 0x0000000416177981 */ /* 0x000f62000c2e1900 */
[----:B------:R-:W-:-:S04]  /*0290*/  IMAD.WIDE R2, R19, 0x4, R2 ;  /* 0x0000000413027825 */ /* 0x000fc800078e0202 */
[----:B------:R-:W-:Y:S02]  /*02a0*/  IMAD.WIDE R28, R19, 0x4, R12 ;  /* 0x00000004131c7825 */ /* 0x000fe400078e020c */
[----:B------:R0:W4:Y:S04]  /*02b0*/  LDG.E.EL R12, desc[UR4][R2.64] ;  /* 0x00000004020c7981 */ /* 0x000128000c2e1900 */
[----:B------:R-:W4:Y:S01]  /*02c0*/  LDG.E.EL R13, desc[UR4][R28.64] ;  /* 0x000000041c0d7981 */ /* 0x000f22000c2e1900 */
[----:B0-----:R-:W-:Y:S01]  /*02d0*/  HFMA2.MMA R3, -RZ, RZ, 1.625, 0 ;  /* 0x3e800000ff037435 */ /* 0x001fe200000001ff */
[----:B---3--:R-:W-:-:S04]  /*02e0*/  FADD R20, R20, 9.9999997473787516356e-06 ;  /* 0x3727c5ac14147421 */ /* 0x008fc80000000000 */
[----:B------:R-:W0:Y:S01]  /*02f0*/  MUFU.SQRT R19, R20 ;  /* 0x0000001400137308 */ /* 0x000e220000002000 */
[----:B------:R-:W-:-:S07]  /*0300*/  FADD R21, R21, 9.9999997473787516356e-06 ;  /* 0x3727c5ac15157421 */ /* 0x000fce0000000000 */
[----:B------:R-:W1:Y:S01]  /*0310*/  MUFU.SQRT R25, R21 ;  /* 0x0000001500197308 */ /* 0x000e620000002000 */
[C---:B0-----:R-:W-:Y:S02]  /*0320*/  FSETP.GT.AND P0, PT, R19.reuse, 8.50705917302346158658e+37, PT ;  /* 0x7e8000001300780b */ /* 0x041fe40003f04000 */
[----:B------:R-:W-:Y:S02]  /*0330*/  FSETP.GEU.AND P2, PT, R19, 1.175494350822287508e-38, PT ;  /* 0x008000001300780b */ /* 0x000fe40003f4e000 */
[C---:B-1----:R-:W-:Y:S02]  /*0340*/  FSETP.GT.AND P1, PT, R25.reuse, 8.50705917302346158658e+37, PT ;  /* 0x7e8000001900780b */ /* 0x042fe40003f24000 */
[----:B------:R-:W-:-:S07]  /*0350*/  FSETP.GEU.AND P3, PT, R25, 1.175494350822287508e-38, PT ;  /* 0x008000001900780b */ /* 0x000fce0003f6e000 */
[----:B------:R-:W-:-:S04]  /*0360*/  @P0 FMUL R19, R19, 0.25 ;  /* 0x3e80000013130820 */ /* 0x000fc80000400000 */
[----:B------:R-:W-:Y:S01]  /*0370*/  @!P2 FMUL R19, R19, 16777216 ;  /* 0x4b8000001313a820 */ /* 0x000fe20000400000 */
[----:B------:R-:W-:-:S05]  /*0380*/  @P1 FMUL R25, R25, 0.25 ;  /* 0x3e80000019191820 */ /* 0x000fca0000400000 */
[----:B------:R-:W0:Y:S01]  /*0390*/  MUFU.RCP R19, R19 ;  /* 0x0000001300137308 */ /* 0x000e220000001000 */
[----:B------:R-:W-:Y:S01]  /*03a0*/  @!P3 FMUL R25, R25, 16777216 ;  /* 0x4b8000001919b820 */ /* 0x000fe20000400000 */
[----:B------:R-:W-:-:S06]  /*03b0*/  FSEL R2, R3, 1, P0 ;  /* 0x3f80000003027808 */ /* 0x000fcc0000000000 */
[----:B------:R-:W1:Y:S01]  /*03c0*/  MUFU.RCP R14, R25 ;  /* 0x00000019000e7308 */ /* 0x000e620000001000 */
[----:B------:R-:W-:Y:S01]  /*03d0*/  FSEL R3, R3, 1, P1 ;  /* 0x3f80000003037808 */ /* 0x000fe20000800000 */
[----:B------:R-:W-:Y:S01]  /*03e0*/  @!P2 FMUL R2, R2, 16777216 ;  /* 0x4b8000000202a820 */ /* 0x000fe20000400000 */
[----:B--2---:R-:W-:-:S03]  /*03f0*/  FADD R4, R4, -R0 ;  /* 0x8000000004047221 */ /* 0x004fc60000000000 */
[----:B------:R-:W-:Y:S01]  /*0400*/  @!P3 FMUL R3, R3, 16777216 ;  /* 0x4b8000000303b820 */ /* 0x000fe20000400000 */
[----:B0-----:R-:W-:Y:S01]  /*0410*/  FMUL R15, R19, R2 ;  /* 0x00000002130f7220 */ /* 0x001fe20000400000 */
[--C-:B------:R-:W-:Y:S01]  /*0420*/  FADD R20, R5, -R0.reuse ;  /* 0x8000000005147221 */ /* 0x100fe20000000000 */
[--C-:B------:R-:W-:Y:S01]  /*0430*/  FADD R6, R6, -R0.reuse ;  /* 0x8000000006067221 */ /* 0x100fe20000000000 */
[----:B------:R-:W-:Y:S01]  /*0440*/  FADD R0, R7, -R0 ;  /* 0x8000000007007221 */ /* 0x000fe20000000000 */
[C---:B------:R-:W-:Y:S01]  /*0450*/  FMUL R5, R15.reuse, R4 ;  /* 0x000000040f057220 */ /* 0x040fe20000400000 */
[C---:B------:R-:W-:Y:S01]  /*0460*/  FMUL R4, R15.reuse, R20 ;  /* 0x000000140f047220 */ /* 0x040fe20000400000 */
[----:B-1----:R-:W-:Y:S02]  /*0470*/  FMUL R14, R14, R3 ;  /* 0x000000030e0e7220 */ /* 0x002fe40000400000 */
[----:B------:R-:W0:Y:S01]  /*0480*/  LDC.64 R2, c[0x0][0x238] ;  /* 0x00008e00ff027b82 */ /* 0x000e220000000a00 */
[C---:B------:R-:W-:Y:S01]  /*0490*/  FMUL R20, R15.reuse, R6 ;  /* 0x000000060f147220 */ /* 0x040fe20000400000 */
[----:B------:R-:W-:Y:S01]  /*04a0*/  FMUL R6, R15, R0 ;  /* 0x000000000f067220 */ /* 0x000fe20000400000 */
[--C-:B----4-:R-:W-:Y:S01]  /*04b0*/  FADD R7, R8, -R16.reuse ;  /* 0x8000001008077221 */ /* 0x110fe20000000000 */
[--C-:B------:R-:W-:Y:S01]  /*04c0*/  FADD R9, R9, -R16.reuse ;  /* 0x8000001009097221 */ /* 0x100fe20000000000 */
[--C-:B------:R-:W-:Y:S01]  /*04d0*/  FADD R15, R10, -R16.reuse ;  /* 0x800000100a0f7221 */ /* 0x100fe20000000000 */
[C-C-:B-----5:R-:W-:Y:S01]  /*04e0*/  FFMA R0, R24.reuse, R5, R23.reuse ;  /* 0x0000000518007223 */ /* 0x160fe20000000017 */
[----:B------:R-:W-:Y:S01]  /*04f0*/  FADD R11, R11, -R16 ;  /* 0x800000100b0b7221 */ /* 0x000fe20000000000 */
[C-C-:B------:R-:W-:Y:S01]  /*0500*/  FFMA R4, R24.reuse, R4, R23.reuse ;  /* 0x0000000418047223 */ /* 0x140fe20000000017 */
[C-C-:B------:R-:W-:Y:S01]  /*0510*/  FFMA R5, R24.reuse, R20, R23.reuse ;  /* 0x0000001418057223 */ /* 0x140fe20000000017 */
[----:B------:R-:W-:Y:S01]  /*0520*/  FFMA R23, R24, R6, R23 ;  /* 0x0000000618177223 */ /* 0x000fe20000000017 */
[C---:B------:R-:W-:Y:S01]  /*0530*/  FMUL R7, R14.reuse, R7 ;  /* 0x000000070e077220 */ /* 0x040fe20000400000 */
[C---:B------:R-:W-:Y:S01]  /*0540*/  FMUL R8, R14.reuse, R9 ;  /* 0x000000090e087220 */ /* 0x040fe20000400000 */
[C---:B------:R-:W-:Y:S01]  /*0550*/  FMUL R6, R14.reuse, R15 ;  /* 0x0000000f0e067220 */ /* 0x040fe20000400000 */
[----:B------:R-:W-:Y:S01]  /*0560*/  FMUL R14, R14, R11 ;  /* 0x0000000b0e0e7220 */ /* 0x000fe20000400000 */
[C-C-:B------:R-:W-:Y:S01]  /*0570*/  FFMA R9, R12.reuse, R7, R13.reuse ;  /* 0x000000070c097223 */ /* 0x140fe2000000000d */
[C-C-:B------:R-:W-:Y:S01]  /*0580*/  FFMA R8, R12.reuse, R8, R13.reuse ;  /* 0x000000080c087223 */ /* 0x140fe2000000000d */
[C-C-:B------:R-:W-:Y:S01]  /*0590*/  FFMA R10, R12.reuse, R6, R13.reuse ;  /* 0x000000060c0a7223 */ /* 0x140fe2000000000d */
[----:B------:R-:W-:Y:S01]  /*05a0*/  FFMA R14, R12, R14, R13 ;  /* 0x0000000e0c0e7223 */ /* 0x000fe2000000000d */
[----:B------:R-:W-:-:S02]  /*05b0*/  FSETP.GEU.AND P6, PT, R23, RZ, PT ;  /* 0x000000ff1700720b */ /* 0x000fc40003fce000 */
[----:B------:R-:W-:Y:S02]  /*05c0*/  FSETP.GEU.AND P0, PT, R5, RZ, PT ;  /* 0x000000ff0500720b */ /* 0x000fe40003f0e000 */
[----:B------:R-:W-:Y:S02]  /*05d0*/  FSETP.GEU.AND P1, PT, R4, RZ, PT ;  /* 0x000000ff0400720b */ /* 0x000fe40003f2e000 */
[----:B------:R-:W-:Y:S02]  /*05e0*/  FSETP.GEU.AND P3, PT, R14, RZ, PT ;  /* 0x000000ff0e00720b */ /* 0x000fe40003f6e000 */
[----:B------:R-:W-:Y:S02]  /*05f0*/  SEL R7, R23, RZ, P6 ;  /* 0x000000ff17077207 */ /* 0x000fe40003000000 */
[----:B------:R-:W-:Y:S02]  /*0600*/  FSETP.GEU.AND P2, PT, R0, RZ, PT ;  /* 0x000000ff0000720b */ /* 0x000fe40003f4e000 */
[----:B------:R-:W-:-:S02]  /*0610*/  FSETP.GEU.AND P4, PT, R10, RZ, PT ;  /* 0x000000ff0a00720b */ /* 0x000fc40003f8e000 */
[----:B------:R-:W-:Y:S02]  /*0620*/  FSETP.GEU.AND P5, PT, R9, RZ, PT ;  /* 0x000000ff0900720b */ /* 0x000fe40003fae000 */
[----:B------:R-:W-:Y:S02]  /*0630*/  FSETP.GEU.AND P6, PT, R8, RZ, PT ;  /* 0x000000ff0800720b */ /* 0x000fe40003fce000 */
[----:B------:R-:W-:Y:S01]  /*0640*/  SEL R6, R5, RZ, P0 ;  /* 0x000000ff05067207 */ /* 0x000fe20000000000 */
[----:B0-----:R-:W-:Y:S01]  /*0650*/  IMAD.WIDE R2, R18, 0x4, R2 ;  /* 0x0000000412027825 */ /* 0x001fe200078e0202 */
[----:B------:R-:W-:Y:S02]  /*0660*/  SEL R5, R4, RZ, P1 ;  /* 0x000000ff04057207 */ /* 0x000fe40000800000 */
[----:B------:R-:W-:Y:S02]  /*0670*/  SEL R15, R14, RZ, P3 ;  /* 0x000000ff0e0f7207 */ /* 0x000fe40001800000 */
[----:B------:R-:W-:-:S02]  /*0680*/  SEL R4, R0, RZ, P2 ;  /* 0x000000ff00047207 */ /* 0x000fc40001000000 */
[----:B------:R-:W-:Y:S02]  /*0690*/  SEL R14, R10, RZ, P4 ;  /* 0x000000ff0a0e7207 */ /* 0x000fe40002000000 */
[----:B------:R-:W-:Y:S02]  /*06a0*/  SEL R12, R9, RZ, P5 ;  /* 0x000000ff090c7207 */ /* 0x000fe40002800000 */
[----:B------:R-:W-:Y:S01]  /*06b0*/  SEL R13, R8, RZ, P6 ;  /* 0x000000ff080d7207 */ /* 0x000fe20003000000 */
[----:B------:R-:W-:Y:S04]  /*06c0*/  STG.E.128 desc[UR4][R2.64], R4 ;  /* 0x0000000402007986 */ /* 0x000fe8000c101d04 */
[----:B------:R-:W-:Y:S01]  /*06d0*/  STG.E.128 desc[UR4][R2.64+0x800], R12 ;  /* 0x0008000c02007986 */ /* 0x000fe2000c101d04 */
[----:B------:R-:W-:Y:S05]  /*06e0*/  EXIT ;  /* 0x000000000000794d */ /* 0x000fea0003800000 */
.L_x_0:
[----:B------:R-:W-:-:S00]  /*06f0*/  BRA `(.L_x_0) ;  /* 0xfffffffc00fc7947 */ /* 0x000fc0000383ffff */
[----:B------:R-:W-:-:S00]  /*0700*/  NOP ;  /* 0x0000000000007918 */ /* 0x000fc00000000000 */
[----:B------:R-:W-:-:S00]  /*0710*/  NOP ;  /* 0x0000000000007918 */ /* 0x000fc00000000000 */
[----:B------:R-:W-:-:S00]  /*0720*/  NOP ;  /* 0x0000000000007918 */ /* 0x000fc00000000000 */
[----:B------:R-:W-:-:S00]  /*0730*/  NOP ;  /* 0x0000000000007918 */ /* 0x000fc00000000000 */
[----:B------:R-:W-:-:S00]  /*0740*/  NOP ;  /* 0x0000000000007918 */ /* 0x000fc00000000000 */
[----:B------:R-:W-:-:S00]  /*0750*/  NOP ;  /* 0x0000000000007918 */ /* 0x000fc00000000000 */
[----:B------:R-:W-:-:S00]  /*0760*/  NOP ;  /* 0x0000000000007918 */ /* 0x000fc00000000000 */
[----:B------:R-:W-:-:S00]  /*0770*/  NOP ;  /* 0x0000000000007918 */ /* 0x000fc00000000000 */
.L_x_1:


//--------------------- .nv.global.init           --------------------------
	.section	.nv.global.init,"aw",@progbits
.nv.global.init:
	.type		_$_str,@object
	.size		_$_str,(_$_str_$_2 - _$_str)
_$_str:
        /*0000*/ 	.byte	0x5f, 0x5f, 0x43, 0x55, 0x44, 0x41, 0x5f, 0x46, 0x54, 0x5a, 0x00
	.type		_$_str_$_2,@object
	.size		_$_str_$_2,(.L_1 - _$_str_$_2)
_$_str_$_2:
        /*000b*/ 	.byte	0x5f, 0x5f, 0x43, 0x55, 0x44, 0x41, 0x5f, 0x50, 0x52, 0x45, 0x43, 0x5f, 0x53, 0x51, 0x52, 0x54
        /*001b*/ 	.byte	0x00
.L_1:


//--------------------- .nv.constant0.triton_poi_fused__native_batch_norm_legit_no_training_relu_9 --------------------------
	.section	.nv.constant0.triton_poi_fused__native_batch_norm_legit_no_training_relu_9,"a",@progbits
	.sectionflags	@""
	.align	4
.nv.constant0.triton_poi_fused__native_batch_norm_legit_no_training_relu_9:
	.zero		580
